//
// Generated by NVIDIA NVVM Compiler
//
// Compiler Build ID: CL-36424714
// Cuda compilation tools, release 13.0, V13.0.88
// Based on NVVM 20.0.0
//

.version 9.0
.target sm_100
.address_size 64

	// .globl	_Z11convolutionPfS_S_
.const .align 4 .b8 c_weights[36];
// _ZZ21getMaxDiagonalElementPfS_PiiE4sArr has been demoted
// _ZZ21getMaxDiagonalElementPfS_PiiE4sIdx has been demoted

.visible .entry _Z11convolutionPfS_S_(
	.param .u64 .ptr .align 1 _Z11convolutionPfS_S__param_0,
	.param .u64 .ptr .align 1 _Z11convolutionPfS_S__param_1,
	.param .u64 .ptr .align 1 _Z11convolutionPfS_S__param_2
)
{
	.reg .pred 	%p<15>;
	.reg .b32 	%r<19>;
	.reg .b32 	%f<44>;
	.reg .b64 	%rd<17>;

	ld.param.u64 	%rd5, [_Z11convolutionPfS_S__param_0];
	ld.param.u64 	%rd3, [_Z11convolutionPfS_S__param_1];
	ld.param.u64 	%rd4, [_Z11convolutionPfS_S__param_2];
	cvta.to.global.u64 	%rd1, %rd5;
	mov.u32 	%r3, %ctaid.x;
	mov.u32 	%r4, %ntid.x;
	mov.u32 	%r5, %tid.x;
	mad.lo.s32 	%r1, %r3, %r4, %r5;
	setp.gt.s32 	%p2, %r1, 99999999;
	@%p2 bra 	$L__BB0_17;
	mul.hi.s32 	%r6, %r1, 1759218605;
	shr.u32 	%r7, %r6, 31;
	shr.s32 	%r8, %r6, 12;
	add.s32 	%r9, %r8, %r7;
	mul.lo.s32 	%r10, %r9, 10000;
	sub.s32 	%r2, %r1, %r10;
	setp.lt.s32 	%p3, %r1, 10000;
	mul.wide.s32 	%rd6, %r1, 4;
	add.s64 	%rd2, %rd1, %rd6;
	mov.f32 	%f39, 0f00000000;
	@%p3 bra 	$L__BB0_6;
	setp.lt.s32 	%p4, %r2, 1;
	mov.f32 	%f37, 0f00000000;
	@%p4 bra 	$L__BB0_4;
	ld.global.f32 	%f19, [%rd2+-40004];
	ld.const.f32 	%f20, [c_weights];
	fma.rn.f32 	%f37, %f19, %f20, 0f00000000;
$L__BB0_4:
	add.s32 	%r11, %r1, -10000;
	mul.wide.u32 	%rd7, %r11, 4;
	add.s64 	%rd8, %rd1, %rd7;
	ld.global.f32 	%f21, [%rd8];
	ld.const.f32 	%f22, [c_weights+4];
	fma.rn.f32 	%f39, %f21, %f22, %f37;
	setp.gt.s32 	%p5, %r2, 9998;
	@%p5 bra 	$L__BB0_7;
	add.s32 	%r12, %r1, -9999;
	mul.wide.u32 	%rd9, %r12, 4;
	add.s64 	%rd10, %rd1, %rd9;
	ld.global.f32 	%f23, [%rd10];
	ld.const.f32 	%f24, [c_weights+8];
	fma.rn.f32 	%f39, %f23, %f24, %f39;
$L__BB0_6:
	setp.lt.s32 	%p7, %r2, 1;
	mov.pred 	%p14, 0;
	@%p7 bra 	$L__BB0_8;
$L__BB0_7:
	ld.global.f32 	%f25, [%rd2+-4];
	ld.const.f32 	%f26, [c_weights+12];
	fma.rn.f32 	%f39, %f25, %f26, %f39;
	mov.pred 	%p14, -1;
$L__BB0_8:
	ld.global.f32 	%f27, [%rd2];
	ld.const.f32 	%f28, [c_weights+16];
	fma.rn.f32 	%f43, %f27, %f28, %f39;
	setp.gt.s32 	%p9, %r2, 9998;
	@%p9 bra 	$L__BB0_10;
	ld.global.f32 	%f29, [%rd2+4];
	ld.const.f32 	%f30, [c_weights+20];
	fma.rn.f32 	%f43, %f29, %f30, %f43;
$L__BB0_10:
	setp.gt.s32 	%p10, %r1, 99989999;
	@%p10 bra 	$L__BB0_15;
	not.pred 	%p11, %p14;
	@%p11 bra 	$L__BB0_13;
	ld.global.f32 	%f31, [%rd2+39996];
	ld.const.f32 	%f32, [c_weights+24];
	fma.rn.f32 	%f43, %f31, %f32, %f43;
$L__BB0_13:
	setp.gt.s32 	%p12, %r2, 9998;
	ld.global.f32 	%f33, [%rd2+40000];
	ld.const.f32 	%f34, [c_weights+28];
	fma.rn.f32 	%f43, %f33, %f34, %f43;
	@%p12 bra 	$L__BB0_15;
	ld.global.f32 	%f35, [%rd2+40004];
	ld.const.f32 	%f36, [c_weights+32];
	fma.rn.f32 	%f43, %f35, %f36, %f43;
$L__BB0_15:
	cvta.to.global.u64 	%rd11, %rd3;
	add.s64 	%rd13, %rd11, %rd6;
	st.global.f32 	[%rd13], %f43;
	mad.lo.s32 	%r13, %r1, -821974543, 214726;
	setp.gt.u32 	%p13, %r13, 429452;
	@%p13 bra 	$L__BB0_17;
	mul.hi.s32 	%r14, %r1, -776881895;
	add.s32 	%r15, %r14, %r1;
	shr.u32 	%r16, %r15, 31;
	shr.s32 	%r17, %r15, 13;
	add.s32 	%r18, %r17, %r16;
	cvta.to.global.u64 	%rd14, %rd4;
	mul.wide.s32 	%rd15, %r18, 4;
	add.s64 	%rd16, %rd14, %rd15;
	st.global.f32 	[%rd16], %f43;
$L__BB0_17:
	ret;

}
	// .globl	_Z21getMaxDiagonalElementPfS_Pii
.visible .entry _Z21getMaxDiagonalElementPfS_Pii(
	.param .u64 .ptr .align 1 _Z21getMaxDiagonalElementPfS_Pii_param_0,
	.param .u64 .ptr .align 1 _Z21getMaxDiagonalElementPfS_Pii_param_1,
	.param .u64 .ptr .align 1 _Z21getMaxDiagonalElementPfS_Pii_param_2,
	.param .u32 _Z21getMaxDiagonalElementPfS_Pii_param_3
)
{
	.reg .pred 	%p<7>;
	.reg .b32 	%r<34>;
	.reg .b32 	%f<6>;
	.reg .b64 	%rd<13>;
	// demoted variable
	.shared .align 4 .b8 _ZZ21getMaxDiagonalElementPfS_PiiE4sArr[4096];
	// demoted variable
	.shared .align 4 .b8 _ZZ21getMaxDiagonalElementPfS_PiiE4sIdx[4096];
	ld.param.u64 	%rd4, [_Z21getMaxDiagonalElementPfS_Pii_param_0];
	ld.param.u64 	%rd5, [_Z21getMaxDiagonalElementPfS_Pii_param_1];
	ld.param.u64 	%rd6, [_Z21getMaxDiagonalElementPfS_Pii_param_2];
	ld.param.u32 	%r13, [_Z21getMaxDiagonalElementPfS_Pii_param_3];
	cvta.to.global.u64 	%rd1, %rd6;
	mov.u32 	%r1, %ctaid.x;
	mov.u32 	%r2, %ntid.x;
	mov.u32 	%r3, %tid.x;
	mad.lo.s32 	%r4, %r1, %r2, %r3;
	shl.b32 	%r5, %r4, 1;
	setp.ge.s32 	%p1, %r5, %r13;
	@%p1 bra 	$L__BB1_10;
	cvta.to.global.u64 	%rd7, %rd4;
	mul.wide.s32 	%rd8, %r5, 4;
	add.s64 	%rd2, %rd1, %rd8;
	ld.global.u32 	%r14, [%rd2];
	shl.b32 	%r15, %r3, 3;
	mov.u32 	%r16, _ZZ21getMaxDiagonalElementPfS_PiiE4sIdx;
	add.s32 	%r6, %r16, %r15;
	st.shared.u32 	[%r6], %r14;
	add.s64 	%rd3, %rd7, %rd8;
	ld.global.f32 	%f2, [%rd3];
	mov.u32 	%r17, _ZZ21getMaxDiagonalElementPfS_PiiE4sArr;
	add.s32 	%r7, %r17, %r15;
	st.shared.f32 	[%r7], %f2;
	add.s32 	%r18, %r4, 1;
	setp.ge.s32 	%p2, %r18, %r13;
	@%p2 bra 	$L__BB1_3;
	ld.global.f32 	%f3, [%rd3+4];
	st.shared.f32 	[%r7+4], %f3;
	ld.global.u32 	%r19, [%rd2+4];
	st.shared.u32 	[%r6+4], %r19;
$L__BB1_3:
	bar.sync 	0;
	shl.b32 	%r8, %r2, 1;
	mov.b32 	%r33, 1;
$L__BB1_4:
	mov.u32 	%r9, %r33;
	shl.b32 	%r33, %r9, 1;
	mul.lo.s32 	%r11, %r33, %r3;
	setp.ge.u32 	%p3, %r11, %r8;
	@%p3 bra 	$L__BB1_7;
	shl.b32 	%r21, %r11, 2;
	add.s32 	%r12, %r17, %r21;
	ld.shared.f32 	%f4, [%r12];
	shl.b32 	%r23, %r9, 2;
	add.s32 	%r24, %r12, %r23;
	ld.shared.f32 	%f1, [%r24];
	setp.geu.f32 	%p4, %f4, %f1;
	@%p4 bra 	$L__BB1_7;
	st.shared.f32 	[%r12], %f1;
	add.s32 	%r25, %r11, %r9;
	shl.b32 	%r26, %r25, 2;
	add.s32 	%r28, %r16, %r26;
	ld.shared.u32 	%r29, [%r28];
	add.s32 	%r31, %r16, %r21;
	st.shared.u32 	[%r31], %r29;
$L__BB1_7:
	bar.sync 	0;
	setp.lt.u32 	%p5, %r33, %r8;
	@%p5 bra 	$L__BB1_4;
	setp.ne.s32 	%p6, %r3, 0;
	@%p6 bra 	$L__BB1_10;
	ld.shared.f32 	%f5, [_ZZ21getMaxDiagonalElementPfS_PiiE4sArr];
	cvta.to.global.u64 	%rd9, %rd5;
	mul.wide.u32 	%rd10, %r1, 4;
	add.s64 	%rd11, %rd9, %rd10;
	st.global.f32 	[%rd11], %f5;
	ld.shared.u32 	%r32, [_ZZ21getMaxDiagonalElementPfS_PiiE4sIdx];
	add.s64 	%rd12, %rd1, %rd10;
	st.global.u32 	[%rd12], %r32;
$L__BB1_10:
	ret;

}


// ===== COMPILED SASS (sm_100) =====

	.target	sm_100

	.elftype	@"ET_EXEC"


//--------------------- .note.nv.tkinfo           --------------------------
	.section	.note.nv.tkinfo,"",@"SHT_NOTE"
	.sectionflags	@"SHF_NOTE_NV_TKINFO"
	.tkinfo
        /*0018*/ 	.word	0x00000002
        /*0030*/ 	.string	""
        /*0030*/ 	.string	"ptxas"
        /*0030*/ 	.string	"Cuda compilation tools, release 13.0, V13.0.88"
        /*0030*/ 	.string	"Build cuda_13.0.r13.0/compiler.36424714_0"
        /*0030*/ 	.string	"-arch sm_100 -m 64 "



//--------------------- .note.nv.cuinfo           --------------------------
	.section	.note.nv.cuinfo,"",@"SHT_NOTE"
	.sectionflags	@"SHF_NOTE_NV_CUINFO"
        /*0018*/ 	.short	0x0002
        /*001a*/ 	.short	0x0064
        /*001c*/ 	.short	0x0082
	.zero		2


//--------------------- .nv.info                  --------------------------
	.section	.nv.info,"",@"SHT_CUDA_INFO"
	.align	4


	//----- nvinfo : EIATTR_REGCOUNT
	.align		4
        /*0000*/ 	.byte	0x04, 0x2f
        /*0002*/ 	.short	(.L_2 - .L_1)
	.align		4
.L_1:
        /*0004*/ 	.word	index@(_Z11convolutionPfS_S_)
        /*0008*/ 	.word	0x00000010


	//----- nvinfo : EIATTR_FRAME_SIZE
	.align		4
.L_2:
        /*000c*/ 	.byte	0x04, 0x11
        /*000e*/ 	.short	(.L_4 - .L_3)
	.align		4
.L_3:
        /*0010*/ 	.word	index@(_Z11convolutionPfS_S_)
        /*0014*/ 	.word	0x00000000


	//----- nvinfo : EIATTR_REGCOUNT
	.align		4
.L_4:
        /*0018*/ 	.byte	0x04, 0x2f
        /*001a*/ 	.short	(.L_6 - .L_5)
	.align		4
.L_5:
        /*001c*/ 	.word	index@(_Z21getMaxDiagonalElementPfS_Pii)
        /*0020*/ 	.word	0x0000000f


	//----- nvinfo : EIATTR_FRAME_SIZE
	.align		4
.L_6:
        /*0024*/ 	.byte	0x04, 0x11
        /*0026*/ 	.short	(.L_8 - .L_7)
	.align		4
.L_7:
        /*0028*/ 	.word	index@(_Z21getMaxDiagonalElementPfS_Pii)
        /*002c*/ 	.word	0x00000000


	//----- nvinfo : EIATTR_MIN_STACK_SIZE
	.align		4
.L_8:
        /*0030*/ 	.byte	0x04, 0x12
        /*0032*/ 	.short	(.L_10 - .L_9)
	.align		4
.L_9:
        /*0034*/ 	.word	index@(_Z21getMaxDiagonalElementPfS_Pii)
        /*0038*/ 	.word	0x00000000


	//----- nvinfo : EIATTR_MIN_STACK_SIZE
	.align		4
.L_10:
        /*003c*/ 	.byte	0x04, 0x12
        /*003e*/ 	.short	(.L_12 - .L_11)
	.align		4
.L_11:
        /*0040*/ 	.word	index@(_Z11convolutionPfS_S_)
        /*0044*/ 	.word	0x00000000
.L_12:


//--------------------- .nv.compat                --------------------------
	.section	.nv.compat,"",@"SHT_CUDA_COMPAT_INFO"
	.align	4
        /*0000*/ 	.byte	0x02, 0x09, 0x00, 0x00, 0x02, 0x02, 0x01, 0x00, 0x02, 0x05, 0x05, 0x00, 0x03, 0x07, 0x01, 0x01
        /*0010*/ 	.byte	0x02, 0x03, 0x00, 0x00, 0x02, 0x06, 0x01, 0x00, 0x04, 0x0b, 0x08, 0x00, 0x09, 0x00, 0x00, 0x00
        /*0020*/ 	.byte	0x00, 0x00, 0x00, 0x00


//--------------------- .nv.info._Z21getMaxDiagonalElementPfS_Pii --------------------------
	.section	.nv.info._Z21getMaxDiagonalElementPfS_Pii,"",@"SHT_CUDA_INFO"
	.sectionflags	@""
	.align	4


	//----- nvinfo : EIATTR_CUDA_API_VERSION
	.align		4
        /*0000*/ 	.byte	0x04, 0x37
        /*0002*/ 	.short	(.L_14 - .L_13)
.L_13:
        /*0004*/ 	.word	0x00000082


	//----- nvinfo : EIATTR_KPARAM_INFO
	.align		4
.L_14:
        /*0008*/ 	.byte	0x04, 0x17
        /*000a*/ 	.short	(.L_16 - .L_15)
.L_15:
        /*000c*/ 	.word	0x00000000
        /*0010*/ 	.short	0x0003
        /*0012*/ 	.short	0x0018
        /*0014*/ 	.byte	0x00, 0xf0, 0x11, 0x00


	//----- nvinfo : EIATTR_KPARAM_INFO
	.align		4
.L_16:
        /*0018*/ 	.byte	0x04, 0x17
        /*001a*/ 	.short	(.L_18 - .L_17)
.L_17:
        /*001c*/ 	.word	0x00000000
        /*0020*/ 	.short	0x0002
        /*0022*/ 	.short	0x0010
        /*0024*/ 	.byte	0x00, 0xf5, 0x21, 0x00


	//----- nvinfo : EIATTR_KPARAM_INFO
	.align		4
.L_18:
        /*0028*/ 	.byte	0x04, 0x17
        /*002a*/ 	.short	(.L_20 - .L_19)
.L_19:
        /*002c*/ 	.word	0x00000000
        /*0030*/ 	.short	0x0001
        /*0032*/ 	.short	0x0008
        /*0034*/ 	.byte	0x00, 0xf5, 0x21, 0x00


	//----- nvinfo : EIATTR_KPARAM_INFO
	.align		4
.L_20:
        /*0038*/ 	.byte	0x04, 0x17
        /*003a*/ 	.short	(.L_22 - .L_21)
.L_21:
        /*003c*/ 	.word	0x00000000
        /*0040*/ 	.short	0x0000
        /*0042*/ 	.short	0x0000
        /*0044*/ 	.byte	0x00, 0xf5, 0x21, 0x00


	//----- nvinfo : EIATTR_SPARSE_MMA_MASK
	.align		4
.L_22:
        /*0048*/ 	.byte	0x03, 0x50
        /*004a*/ 	.short	0x0000


	//----- nvinfo : EIATTR_MAXREG_COUNT
	.align		4
        /*004c*/ 	.byte	0x03, 0x1b
        /*004e*/ 	.short	0x00ff


	//----- nvinfo : EIATTR_NUM_BARRIERS
	.align		4
        /*0050*/ 	.byte	0x02, 0x4c
        /*0052*/ 	.byte	0x01
	.zero		1


	//----- nvinfo : EIATTR_MERCURY_ISA_VERSION
	.align		4
        /*0054*/ 	.byte	0x03, 0x5f
        /*0056*/ 	.short	0x0101


	//----- nvinfo : EIATTR_VRC_CTA_INIT_COUNT
	.align		4
        /*0058*/ 	.byte	0x02, 0x4a
	.zero		1
	.zero		1


	//----- nvinfo : EIATTR_EXIT_INSTR_OFFSETS
	.align		4
        /*005c*/ 	.byte	0x04, 0x1c
        /*005e*/ 	.short	(.L_24 - .L_23)


	//   ....[0]....
.L_23:
        /*0060*/ 	.word	0x00000080


	//   ....[1]....
        /*0064*/ 	.word	0x00000380


	//   ....[2]....
        /*0068*/ 	.word	0x00000440


	//----- nvinfo : EIATTR_CRS_STACK_SIZE
	.align		4
.L_24:
        /*006c*/ 	.byte	0x04, 0x1e
        /*006e*/ 	.short	(.L_26 - .L_25)
.L_25:
        /*0070*/ 	.word	0x00000000


	//----- nvinfo : EIATTR_CBANK_PARAM_SIZE
	.align		4
.L_26:
        /*0074*/ 	.byte	0x03, 0x19
        /*0076*/ 	.short	0x001c


	//----- nvinfo : EIATTR_PARAM_CBANK
	.align		4
        /*0078*/ 	.byte	0x04, 0x0a
        /*007a*/ 	.short	(.L_28 - .L_27)
	.align		4
.L_27:
        /*007c*/ 	.word	index@(.nv.constant0._Z21getMaxDiagonalElementPfS_Pii)
        /*0080*/ 	.short	0x0380
        /*0082*/ 	.short	0x001c


	//----- nvinfo : EIATTR_SW_WAR
	.align		4
.L_28:
        /*0084*/ 	.byte	0x04, 0x36
        /*0086*/ 	.short	(.L_30 - .L_29)
.L_29:
        /*0088*/ 	.word	0x00000008
.L_30:


//--------------------- .nv.info._Z11convolutionPfS_S_ --------------------------
	.section	.nv.info._Z11convolutionPfS_S_,"",@"SHT_CUDA_INFO"
	.sectionflags	@""
	.align	4


	//----- nvinfo : EIATTR_CUDA_API_VERSION
	.align		4
        /*0000*/ 	.byte	0x04, 0x37
        /*0002*/ 	.short	(.L_32 - .L_31)
.L_31:
        /*0004*/ 	.word	0x00000082


	//----- nvinfo : EIATTR_KPARAM_INFO
	.align		4
.L_32:
        /*0008*/ 	.byte	0x04, 0x17
        /*000a*/ 	.short	(.L_34 - .L_33)
.L_33:
        /*000c*/ 	.word	0x00000000
        /*0010*/ 	.short	0x0002
        /*0012*/ 	.short	0x0010
        /*0014*/ 	.byte	0x00, 0xf5, 0x21, 0x00


	//----- nvinfo : EIATTR_KPARAM_INFO
	.align		4
.L_34:
        /*0018*/ 	.byte	0x04, 0x17
        /*001a*/ 	.short	(.L_36 - .L_35)
.L_35:
        /*001c*/ 	.word	0x00000000
        /*0020*/ 	.short	0x0001
        /*0022*/ 	.short	0x0008
        /*0024*/ 	.byte	0x00, 0xf5, 0x21, 0x00


	//----- nvinfo : EIATTR_KPARAM_INFO
	.align		4
.L_36:
        /*0028*/ 	.byte	0x04, 0x17
        /*002a*/ 	.short	(.L_38 - .L_37)
.L_37:
        /*002c*/ 	.word	0x00000000
        /*0030*/ 	.short	0x0000
        /*0032*/ 	.short	0x0000
        /*0034*/ 	.byte	0x00, 0xf5, 0x21, 0x00


	//----- nvinfo : EIATTR_SPARSE_MMA_MASK
	.align		4
.L_38:
        /*0038*/ 	.byte	0x03, 0x50
        /*003a*/ 	.short	0x0000


	//----- nvinfo : EIATTR_MAXREG_COUNT
	.align		4
        /*003c*/ 	.byte	0x03, 0x1b
        /*003e*/ 	.short	0x00ff


	//----- nvinfo : EIATTR_MERCURY_ISA_VERSION
	.align		4
        /*0040*/ 	.byte	0x03, 0x5f
        /*0042*/ 	.short	0x0101


	//----- nvinfo : EIATTR_VRC_CTA_INIT_COUNT
	.align		4
        /*0044*/ 	.byte	0x02, 0x4a
	.zero		1
	.zero		1


	//----- nvinfo : EIATTR_EXIT_INSTR_OFFSETS
	.align		4
        /*0048*/ 	.byte	0x04, 0x1c
        /*004a*/ 	.short	(.L_40 - .L_39)


	//   ....[0]....
.L_39:
        /*004c*/ 	.word	0x00000060


	//   ....[1]....
        /*0050*/ 	.word	0x00000490


	//   ....[2]....
        /*0054*/ 	.word	0x00000510


	//----- nvinfo : EIATTR_CRS_STACK_SIZE
	.align		4
.L_40:
        /*0058*/ 	.byte	0x04, 0x1e
        /*005a*/ 	.short	(.L_42 - .L_41)
.L_41:
        /*005c*/ 	.word	0x00000000


	//----- nvinfo : EIATTR_CBANK_PARAM_SIZE
	.align		4
.L_42:
        /*0060*/ 	.byte	0x03, 0x19
        /*0062*/ 	.short	0x0018


	//----- nvinfo : EIATTR_PARAM_CBANK
	.align		4
        /*0064*/ 	.byte	0x04, 0x0a
        /*0066*/ 	.short	(.L_44 - .L_43)
	.align		4
.L_43:
        /*0068*/ 	.word	index@(.nv.constant0._Z11convolutionPfS_S_)
        /*006c*/ 	.short	0x0380
        /*006e*/ 	.short	0x0018


	//----- nvinfo : EIATTR_SW_WAR
	.align		4
.L_44:
        /*0070*/ 	.byte	0x04, 0x36
        /*0072*/ 	.short	(.L_46 - .L_45)
.L_45:
        /*0074*/ 	.word	0x00000008
.L_46:


//--------------------- .nv.callgraph             --------------------------
	.section	.nv.callgraph,"",@"SHT_CUDA_CALLGRAPH"
	.align	4
	.sectionentsize	8
	.align		4
        /*0000*/ 	.word	0x00000000
	.align		4
        /*0004*/ 	.word	0xffffffff
	.align		4
        /*0008*/ 	.word	0x00000000
	.align		4
        /*000c*/ 	.word	0xfffffffe
	.align		4
        /*0010*/ 	.word	0x00000000
	.align		4
        /*0014*/ 	.word	0xfffffffd
	.align		4
        /*0018*/ 	.word	0x00000000
	.align		4
        /*001c*/ 	.word	0xfffffffc


//--------------------- .nv.constant3             --------------------------
	.section	.nv.constant3,"a",@progbits
	.align	4
.nv.constant3:
	.type		c_weights,@object
	.size		c_weights,(.L_0 - c_weights)
c_weights:
	.zero		36
.L_0:


//--------------------- .text._Z21getMaxDiagonalElementPfS_Pii --------------------------
	.section	.text._Z21getMaxDiagonalElementPfS_Pii,"ax",@progbits
	.align	128
        .global         _Z21getMaxDiagonalElementPfS_Pii
        .type           _Z21getMaxDiagonalElementPfS_Pii,@function
        .size           _Z21getMaxDiagonalElementPfS_Pii,(.L_x_12 - _Z21getMaxDiagonalElementPfS_Pii)
        .other          _Z21getMaxDiagonalElementPfS_Pii,@"STO_CUDA_ENTRY STV_DEFAULT"
_Z21getMaxDiagonalElementPfS_Pii:
.text._Z21getMaxDiagonalElementPfS_Pii:
[----:B------:R-:W-:Y:S01]  /*0000*/  LDC R1, c[0x0][0x37c] ;  /* 0x0000df00ff017b82 */ /* 0x000fe20000000800 */
[----:B------:R-:W0:Y:S01]  /*0010*/  S2R R0, SR_CTAID.X ;  /* 0x0000000000007919 */ /* 0x000e220000002500 */
[----:B------:R-:W0:Y:S01]  /*0020*/  LDCU UR7, c[0x0][0x360] ;  /* 0x00006c00ff0777ac */ /* 0x000e220008000800 */
[----:B------:R-:W0:Y:S01]  /*0030*/  S2R R11, SR_TID.X ;  /* 0x00000000000b7919 */ /* 0x000e220000002100 */
[----:B------:R-:W1:Y:S01]  /*0040*/  LDCU UR4, c[0x0][0x398] ;  /* 0x00007300ff0477ac */ /* 0x000e620008000800 */
[----:B0-----:R-:W-:-:S04]  /*0050*/  IMAD R6, R0, UR7, R11 ;  /* 0x0000000700067c24 */ /* 0x001fc8000f8e020b */
[----:B------:R-:W-:-:S05]  /*0060*/  IMAD.SHL.U32 R7, R6, 0x2, RZ ;  /* 0x0000000206077824 */ /* 0x000fca00078e00ff */
[----:B-1----:R-:W-:-:S13]  /*0070*/  ISETP.GE.AND P0, PT, R7, UR4, PT ;  /* 0x0000000407007c0c */ /* 0x002fda000bf06270 */
[----:B------:R-:W-:Y:S05]  /*0080*/  @P0 EXIT ;  /* 0x000000000000094d */ /* 0x000fea0003800000 */
[----:B------:R-:W0:Y:S01]  /*0090*/  LDC.64 R2, c[0x0][0x390] ;  /* 0x0000e400ff027b82 */ /* 0x000e220000000a00 */
[----:B------:R-:W1:Y:S01]  /*00a0*/  LDCU.64 UR8, c[0x0][0x358] ;  /* 0x00006b00ff0877ac */ /* 0x000e620008000a00 */
[----:B------:R-:W-:-:S05]  /*00b0*/  VIADD R6, R6, 0x1 ;  /* 0x0000000106067836 */ /* 0x000fca0000000000 */
[----:B------:R-:W-:Y:S01]  /*00c0*/  ISETP.GE.AND P0, PT, R6, UR4, PT ;  /* 0x0000000406007c0c */ /* 0x000fe2000bf06270 */
[----:B------:R-:W2:Y:S01]  /*00d0*/  LDC.64 R4, c[0x0][0x380] ;  /* 0x0000e000ff047b82 */ /* 0x000ea20000000a00 */
[----:B0-----:R-:W-:-:S05]  /*00e0*/  IMAD.WIDE R2, R7, 0x4, R2 ;  /* 0x0000000407027825 */ /* 0x001fca00078e0202 */
[----:B-1----:R-:W3:Y:S01]  /*00f0*/  LDG.E R6, desc[UR8][R2.64] ;  /* 0x0000000802067981 */ /* 0x002ee2000c1e1900 */
[----:B--2---:R-:W-:-:S05]  /*0100*/  IMAD.WIDE R4, R7, 0x4, R4 ;  /* 0x0000000407047825 */ /* 0x004fca00078e0204 */
[----:B------:R-:W2:Y:S04]  /*0110*/  @!P0 LDG.E R12, desc[UR8][R2.64+0x4] ;  /* 0x00000408020c8981 */ /* 0x000ea8000c1e1900 */
[----:B------:R-:W4:Y:S04]  /*0120*/  LDG.E R8, desc[UR8][R4.64] ;  /* 0x0000000804087981 */ /* 0x000f28000c1e1900 */
[----:B------:R-:W5:Y:S01]  /*0130*/  @!P0 LDG.E R10, desc[UR8][R4.64+0x4] ;  /* 0x00000408040a8981 */ /* 0x000f62000c1e1900 */
[----:B------:R-:W0:Y:S01]  /*0140*/  S2UR UR6, SR_CgaCtaId ;  /* 0x00000000000679c3 */ /* 0x000e220000008800 */
[----:B------:R-:W-:-:S02]  /*0150*/  UMOV UR4, 0x400 ;  /* 0x0000040000047882 */ /* 0x000fc40000000000 */
[----:B------:R-:W-:-:S04]  /*0160*/  UIADD3 UR5, UPT, UPT, UR4, 0x1000, URZ ;  /* 0x0000100004057890 */ /* 0x000fc8000fffe0ff */
[----:B0-----:R-:W-:Y:S02]  /*0170*/  ULEA UR5, UR6, UR5, 0x18 ;  /* 0x0000000506057291 */ /* 0x001fe4000f8ec0ff */
[----:B------:R-:W-:-:S04]  /*0180*/  ULEA UR4, UR6, UR4, 0x18 ;  /* 0x0000000406047291 */ /* 0x000fc8000f8ec0ff */
[C---:B------:R-:W-:Y:S02]  /*0190*/  LEA R7, R11.reuse, UR5, 0x3 ;  /* 0x000000050b077c11 */ /* 0x040fe4000f8e18ff */
[----:B------:R-:W-:Y:S01]  /*01a0*/  LEA R9, R11, UR4, 0x3 ;  /* 0x000000040b097c11 */ /* 0x000fe2000f8e18ff */
[----:B------:R-:W-:-:S03]  /*01b0*/  USHF.L.U32 UR6, UR7, 0x1, URZ ;  /* 0x0000000107067899 */ /* 0x000fc600080006ff */
[----:B------:R-:W-:Y:S01]  /*01c0*/  UMOV UR7, 0x1 ;  /* 0x0000000100077882 */ /* 0x000fe20000000000 */
[----:B---3--:R0:W-:Y:S04]  /*01d0*/  STS [R7], R6 ;  /* 0x0000000607007388 */ /* 0x0081e80000000800 */
[----:B----4-:R0:W-:Y:S04]  /*01e0*/  STS [R9], R8 ;  /* 0x0000000809007388 */ /* 0x0101e80000000800 */
[----:B-----5:R0:W-:Y:S04]  /*01f0*/  @!P0 STS [R9+0x4], R10 ;  /* 0x0000040a09008388 */ /* 0x0201e80000000800 */
[----:B--2---:R0:W-:Y:S01]  /*0200*/  @!P0 STS [R7+0x4], R12 ;  /* 0x0000040c07008388 */ /* 0x0041e20000000800 */
[----:B------:R-:W-:Y:S06]  /*0210*/  BAR.SYNC.DEFER_BLOCKING 0x0 ;  /* 0x0000000000007b1d */ /* 0x000fec0000010000 */
.L_x_2:
[----:B0-----:R-:W-:Y:S01]  /*0220*/  MOV R6, UR7 ;  /* 0x0000000700067c02 */ /* 0x001fe20008000f00 */
[----:B------:R-:W-:Y:S01]  /*0230*/  USHF.L.U32 UR7, UR7, 0x1, URZ ;  /* 0x0000000107077899 */ /* 0x000fe200080006ff */
[----:B------:R-:W-:Y:S05]  /*0240*/  BSSY.RECONVERGENT B0, `(.L_x_0) ;  /* 0x000000f000007945 */ /* 0x000fea0003800200 */
[----:B------:R-:W-:-:S05]  /*0250*/  IMAD R5, R11, UR7, RZ ;  /* 0x000000070b057c24 */ /* 0x000fca000f8e02ff */
[----:B------:R-:W-:-:S13]  /*0260*/  ISETP.GE.U32.AND P0, PT, R5, UR6, PT ;  /* 0x0000000605007c0c */ /* 0x000fda000bf06070 */
[----:B------:R-:W-:Y:S05]  /*0270*/  @P0 BRA `(.L_x_1) ;  /* 0x00000000002c0947 */ /* 0x000fea0003800000 */
[----:B------:R-:W-:-:S05]  /*0280*/  LEA R4, R5, UR4, 0x2 ;  /* 0x0000000405047c11 */ /* 0x000fca000f8e10ff */
[----:B------:R-:W-:Y:S01]  /*0290*/  IMAD R3, R6, 0x4, R4 ;  /* 0x0000000406037824 */ /* 0x000fe200078e0204 */
[----:B------:R-:W-:Y:S05]  /*02a0*/  LDS R2, [R4] ;  /* 0x0000000004027984 */ /* 0x000fea0000000800 */
[----:B------:R-:W0:Y:S02]  /*02b0*/  LDS R3, [R3] ;  /* 0x0000000003037984 */ /* 0x000e240000000800 */
[----:B0-----:R-:W-:-:S13]  /*02c0*/  FSETP.GEU.AND P0, PT, R2, R3, PT ;  /* 0x000000030200720b */ /* 0x001fda0003f0e000 */
[C---:B------:R-:W-:Y:S01]  /*02d0*/  @!P0 IADD3 R2, PT, PT, R5.reuse, R6, RZ ;  /* 0x0000000605028210 */ /* 0x040fe20007ffe0ff */
[----:B------:R-:W-:Y:S01]  /*02e0*/  @!P0 STS [R4], R3 ;  /* 0x0000000304008388 */ /* 0x000fe20000000800 */
[----:B------:R-:W-:Y:S02]  /*02f0*/  @!P0 LEA R5, R5, UR5, 0x2 ;  /* 0x0000000505058c11 */ /* 0x000fe4000f8e10ff */
[----:B------:R-:W-:-:S06]  /*0300*/  @!P0 LEA R2, R2, UR5, 0x2 ;  /* 0x0000000502028c11 */ /* 0x000fcc000f8e10ff */
[----:B------:R-:W0:Y:S04]  /*0310*/  @!P0 LDS R2, [R2] ;  /* 0x0000000002028984 */ /* 0x000e280000000800 */
[----:B0-----:R0:W-:Y:S02]  /*0320*/  @!P0 STS [R5], R2 ;  /* 0x0000000205008388 */ /* 0x0011e40000000800 */
.L_x_1:
[----:B------:R-:W-:Y:S05]  /*0330*/  BSYNC.RECONVERGENT B0 ;  /* 0x0000000000007941 */ /* 0x000fea0003800200 */
.L_x_0:
[----:B------:R-:W-:Y:S01]  /*0340*/  BAR.SYNC.DEFER_BLOCKING 0x0 ;  /* 0x0000000000007b1d */ /* 0x000fe20000010000 */
[----:B------:R-:W-:-:S09]  /*0350*/  UISETP.GE.U32.AND UP0, UPT, UR7, UR6, UPT ;  /* 0x000000060700728c */ /* 0x000fd2000bf06070 */
[----:B------:R-:W-:Y:S05]  /*0360*/  BRA.U !UP0, `(.L_x_2) ;  /* 0xfffffffd08ac7547 */ /* 0x000fea000b83ffff */
[----:B------:R-:W-:-:S13]  /*0370*/  ISETP.NE.AND P0, PT, R11, RZ, PT ;  /* 0x000000ff0b00720c */ /* 0x000fda0003f05270 */
[----:B------:R-:W-:Y:S05]  /*0380*/  @P0 EXIT ;  /* 0x000000000000094d */ /* 0x000fea0003800000 */
[----:B------:R-:W1:Y:S01]  /*0390*/  S2UR UR5, SR_CgaCtaId ;  /* 0x00000000000579c3 */ /* 0x000e620000008800 */
[----:B------:R-:W-:-:S07]  /*03a0*/  UMOV UR4, 0x400 ;  /* 0x0000040000047882 */ /* 0x000fce0000000000 */
[----:B0-----:R-:W0:Y:S08]  /*03b0*/  LDC.64 R2, c[0x0][0x388] ;  /* 0x0000e200ff027b82 */ /* 0x001e300000000a00 */
[----:B------:R-:W2:Y:S01]  /*03c0*/  LDC.64 R4, c[0x0][0x390] ;  /* 0x0000e400ff047b82 */ /* 0x000ea20000000a00 */
[----:B-1----:R-:W-:Y:S01]  /*03d0*/  ULEA UR4, UR5, UR4, 0x18 ;  /* 0x0000000405047291 */ /* 0x002fe2000f8ec0ff */
[----:B0-----:R-:W-:-:S08]  /*03e0*/  IMAD.WIDE.U32 R2, R0, 0x4, R2 ;  /* 0x0000000400027825 */ /* 0x001fd000078e0002 */
[----:B------:R-:W0:Y:S04]  /*03f0*/  LDS R7, [UR4] ;  /* 0x00000004ff077984 */ /* 0x000e280008000800 */
[----:B------:R-:W1:Y:S01]  /*0400*/  LDS R9, [UR4+0x1000] ;  /* 0x00100004ff097984 */ /* 0x000e620008000800 */
[----:B--2---:R-:W-:-:S03]  /*0410*/  IMAD.WIDE.U32 R4, R0, 0x4, R4 ;  /* 0x0000000400047825 */ /* 0x004fc600078e0004 */
[----:B0-----:R-:W-:Y:S04]  /*0420*/  STG.E desc[UR8][R2.64], R7 ;  /* 0x0000000702007986 */ /* 0x001fe8000c101908 */
[----:B-1----:R-:W-:Y:S01]  /*0430*/  STG.E desc[UR8][R4.64], R9 ;  /* 0x0000000904007986 */ /* 0x002fe2000c101908 */
[----:B------:R-:W-:Y:S05]  /*0440*/  EXIT ;  /* 0x000000000000794d */ /* 0x000fea0003800000 */
.L_x_3:
[----:B------:R-:W-:-:S00]  /*0450*/  BRA `(.L_x_3) ;  /* 0xfffffffc00fc7947 */ /* 0x000fc0000383ffff */
[----:B------:R-:W-:-:S00]  /*0460*/  NOP ;  /* 0x0000000000007918 */ /* 0x000fc00000000000 */
        /* <DEDUP_REMOVED lines=9> */
.L_x_12:


//--------------------- .text._Z11convolutionPfS_S_ --------------------------
	.section	.text._Z11convolutionPfS_S_,"ax",@progbits
	.align	128
        .global         _Z11convolutionPfS_S_
        .type           _Z11convolutionPfS_S_,@function
        .size           _Z11convolutionPfS_S_,(.L_x_13 - _Z11convolutionPfS_S_)
        .other          _Z11convolutionPfS_S_,@"STO_CUDA_ENTRY STV_DEFAULT"
_Z11convolutionPfS_S_:
.text._Z11convolutionPfS_S_:
[----:B------:R-:W-:Y:S01]  /*0000*/  LDC R1, c[0x0][0x37c] ;  /* 0x0000df00ff017b82 */ /* 0x000fe20000000800 */
[----:B------:R-:W0:Y:S07]  /*0010*/  S2R R3, SR_TID.X ;  /* 0x0000000000037919 */ /* 0x000e2e0000002100 */
[----:B------:R-:W0:Y:S08]  /*0020*/  S2UR UR4, SR_CTAID.X ;  /* 0x00000000000479c3 */ /* 0x000e300000002500 */
[----:B------:R-:W0:Y:S02]  /*0030*/  LDC R2, c[0x0][0x360] ;  /* 0x0000d800ff027b82 */ /* 0x000e240000000800 */
[----:B0-----:R-:W-:-:S05]  /*0040*/  IMAD R3, R2, UR4, R3 ;  /* 0x0000000402037c24 */ /* 0x001fca000f8e0203 */
[----:B------:R-:W-:-:S13]  /*0050*/  ISETP.GT.AND P0, PT, R3, 0x5f5e0ff, PT ;  /* 0x05f5e0ff0300780c */ /* 0x000fda0003f04270 */
[----:B------:R-:W-:Y:S05]  /*0060*/  @P0 EXIT ;  /* 0x000000000000094d */ /* 0x000fea0003800000 */
[----:B------:R-:W0:Y:S01]  /*0070*/  LDC.64 R6, c[0x0][0x380] ;  /* 0x0000e000ff067b82 */ /* 0x000e220000000a00 */
[C---:B------:R-:W-:Y:S01]  /*0080*/  ISETP.GE.AND P0, PT, R3.reuse, 0x2710, PT ;  /* 0x000027100300780c */ /* 0x040fe20003f06270 */
[----:B------:R-:W-:Y:S01]  /*0090*/  IMAD.HI R0, R3, 0x68db8bad, RZ ;  /* 0x68db8bad03007827 */ /* 0x000fe200078e02ff */
[----:B------:R-:W-:Y:S01]  /*00a0*/  BSSY.RECONVERGENT B1, `(.L_x_4) ;  /* 0x0000023000017945 */ /* 0x000fe20003800200 */
[----:B------:R-:W1:Y:S03]  /*00b0*/  LDCU.64 UR4, c[0x0][0x358] ;  /* 0x00006b00ff0477ac */ /* 0x000e660008000a00 */
[----:B------:R-:W-:Y:S01]  /*00c0*/  BSSY.RELIABLE B0, `(.L_x_5) ;  /* 0x000001c000007945 */ /* 0x000fe20003800100 */
[----:B------:R-:W-:-:S04]  /*00d0*/  SHF.R.U32.HI R5, RZ, 0x1f, R0 ;  /* 0x0000001fff057819 */ /* 0x000fc80000011600 */
[----:B------:R-:W-:Y:S01]  /*00e0*/  LEA.HI.SX32 R9, R0, R5, 0x14 ;  /* 0x0000000500097211 */ /* 0x000fe200078fa2ff */
[----:B------:R-:W-:-:S04]  /*00f0*/  HFMA2 R0, -RZ, RZ, 0, 0 ;  /* 0x00000000ff007431 */ /* 0x000fc800000001ff */
[----:B------:R-:W-:Y:S02]  /*0100*/  IMAD R10, R9, -0x2710, R3 ;  /* 0xffffd8f0090a7824 */ /* 0x000fe400078e0203 */
[----:B0-----:R-:W-:Y:S01]  /*0110*/  IMAD.WIDE R4, R3, 0x4, R6 ;  /* 0x0000000403047825 */ /* 0x001fe200078e0206 */
[----:B-1----:R-:W-:Y:S06]  /*0120*/  @!P0 BRA `(.L_x_6) ;  /* 0x0000000000448947 */ /* 0x002fec0003800000 */
[----:B------:R-:W-:Y:S01]  /*0130*/  ISETP.GE.AND P0, PT, R10, 0x1, PT ;  /* 0x000000010a00780c */ /* 0x000fe20003f06270 */
[----:B------:R-:W0:Y:S01]  /*0140*/  LDCU UR6, c[0x3][0x4] ;  /* 0x00c00080ff0677ac */ /* 0x000e220008000800 */
[----:B------:R-:W-:-:S05]  /*0150*/  IADD3 R9, PT, PT, R3, -0x2710, RZ ;  /* 0xffffd8f003097810 */ /* 0x000fca0007ffe0ff */
[----:B------:R-:W-:-:S06]  /*0160*/  IMAD.WIDE.U32 R8, R9, 0x4, R6 ;  /* 0x0000000409087825 */ /* 0x000fcc00078e0006 */
[----:B------:R-:W2:Y:S01]  /*0170*/  @P0 LDG.E R0, desc[UR4][R4.64+-0x9c44] ;  /* 0xff63bc0404000981 */ /* 0x000ea2000c1e1900 */
[----:B------:R-:W2:Y:S03]  /*0180*/  @P0 LDC R13, c[0x3][RZ] ;  /* 0x00c00000ff0d0b82 */ /* 0x000ea60000000800 */
[----:B------:R-:W0:Y:S01]  /*0190*/  LDG.E R8, desc[UR4][R8.64] ;  /* 0x0000000408087981 */ /* 0x000e22000c1e1900 */
[----:B------:R-:W-:Y:S02]  /*01a0*/  ISETP.GT.AND P1, PT, R10, 0x270e, PT ;  /* 0x0000270e0a00780c */ /* 0x000fe40003f24270 */
[----:B------:R-:W-:Y:S01]  /*01b0*/  MOV R11, RZ ;  /* 0x000000ff000b7202 */ /* 0x000fe20000000f00 */
[----:B--2---:R-:W-:-:S04]  /*01c0*/  @P0 FFMA R11, R0, R13, RZ ;  /* 0x0000000d000b0223 */ /* 0x004fc800000000ff */
[----:B0-----:R-:W-:-:S06]  /*01d0*/  FFMA R0, R8, UR6, R11 ;  /* 0x0000000608007c23 */ /* 0x001fcc000800000b */
[----:B------:R-:W-:Y:S05]  /*01e0*/  @P1 BRA `(.L_x_7) ;  /* 0x0000000000241947 */ /* 0x000fea0003800000 */
[----:B------:R-:W-:Y:S01]  /*01f0*/  IADD3 R9, PT, PT, R3, -0x270f, RZ ;  /* 0xffffd8f103097810 */ /* 0x000fe20007ffe0ff */
[----:B------:R-:W0:Y:S04]  /*0200*/  LDCU UR6, c[0x3][0x8] ;  /* 0x00c00100ff0677ac */ /* 0x000e280008000800 */
[----:B------:R-:W-:-:S06]  /*0210*/  IMAD.WIDE.U32 R6, R9, 0x4, R6 ;  /* 0x0000000409067825 */ /* 0x000fcc00078e0006 */
[----:B------:R-:W0:Y:S02]  /*0220*/  LDG.E R7, desc[UR4][R6.64] ;  /* 0x0000000406077981 */ /* 0x000e24000c1e1900 */
[----:B0-----:R-:W-:-:S07]  /*0230*/  FFMA R0, R7, UR6, R0 ;  /* 0x0000000607007c23 */ /* 0x001fce0008000000 */
.L_x_6:
[----:B------:R-:W-:Y:S02]  /*0240*/  ISETP.GE.AND P1, PT, R10, 0x1, PT ;  /* 0x000000010a00780c */ /* 0x000fe40003f26270 */
[----:B------:R-:W-:-:S11]  /*0250*/  PLOP3.LUT P0, PT, PT, PT, PT, 0x8, 0x80 ;  /* 0x000000000080781c */ /* 0x000fd60003f0e170 */
[----:B------:R-:W-:Y:S05]  /*0260*/  @!P1 BREAK.RELIABLE B0 ;  /* 0x0000000000009942 */ /* 0x000fea0003800100 */
[----:B------:R-:W-:Y:S05]  /*0270*/  @!P1 BRA `(.L_x_8) ;  /* 0x0000000000149947 */ /* 0x000fea0003800000 */
.L_x_7:
[----:B------:R-:W-:Y:S05]  /*0280*/  BSYNC.RELIABLE B0 ;  /* 0x0000000000007941 */ /* 0x000fea0003800100 */
.L_x_5:
[----:B------:R-:W2:Y:S01]  /*0290*/  LDG.E R7, desc[UR4][R4.64+-0x4] ;  /* 0xfffffc0404077981 */ /* 0x000ea2000c1e1900 */
[----:B------:R-:W2:Y:S01]  /*02a0*/  LDCU UR6, c[0x3][0xc] ;  /* 0x00c00180ff0677ac */ /* 0x000ea20008000800 */
[----:B------:R-:W-:Y:S01]  /*02b0*/  PLOP3.LUT P0, PT, PT, PT, PT, 0x80, 0x8 ;  /* 0x000000000008781c */ /* 0x000fe20003f0f070 */
[----:B--2---:R-:W-:-:S12]  /*02c0*/  FFMA R0, R7, UR6, R0 ;  /* 0x0000000607007c23 */ /* 0x004fd80008000000 */
.L_x_8:
[----:B------:R-:W-:Y:S05]  /*02d0*/  BSYNC.RECONVERGENT B1 ;  /* 0x0000000000017941 */ /* 0x000fea0003800200 */
.L_x_4:
[----:B------:R-:W-:Y:S05]  /*02e0*/  WARPSYNC.ALL ;  /* 0x0000000000007948 */ /* 0x000fea0003800000 */
[----:B------:R-:W-:Y:S01]  /*02f0*/  ISETP.GT.AND P3, PT, R10, 0x270e, PT ;  /* 0x0000270e0a00780c */ /* 0x000fe20003f64270 */
[----:B------:R-:W2:Y:S01]  /*0300*/  LDG.E R9, desc[UR4][R4.64] ;  /* 0x0000000404097981 */ /* 0x000ea2000c1e1900 */
[----:B------:R-:W0:Y:S01]  /*0310*/  LDC.64 R6, c[0x0][0x388] ;  /* 0x0000e200ff067b82 */ /* 0x000e220000000a00 */
[----:B------:R-:W2:Y:S10]  /*0320*/  LDCU UR6, c[0x3][0x10] ;  /* 0x00c00200ff0677ac */ /* 0x000eb40008000800 */
[----:B------:R-:W3:Y:S01]  /*0330*/  @!P3 LDG.E R8, desc[UR4][R4.64+0x4] ;  /* 0x000004040408b981 */ /* 0x000ee2000c1e1900 */
[----:B------:R-:W3:Y:S01]  /*0340*/  @!P3 LDC R11, c[0x3][0x14] ;  /* 0x00c00500ff0bbb82 */ /* 0x000ee20000000800 */
[----:B------:R-:W-:Y:S01]  /*0350*/  HFMA2 R13, -RZ, RZ, -28.015625, -0.046417236328125 ;  /* 0xcf01a9f1ff0d7431 */ /* 0x000fe200000001ff */
[C---:B------:R-:W-:Y:S01]  /*0360*/  ISETP.GT.AND P1, PT, R3.reuse, 0x5f5b9ef, PT ;  /* 0x05f5b9ef0300780c */ /* 0x040fe20003f24270 */
[----:B------:R-:W-:Y:S03]  /*0370*/  BSSY.RECONVERGENT B1, `(.L_x_9) ;  /* 0x0000010000017945 */ /* 0x000fe60003800200 */
[----:B------:R-:W-:-:S02]  /*0380*/  IMAD R10, R3, R13, 0x346c6 ;  /* 0x000346c6030a7424 */ /* 0x000fc400078e020d */
[----:B0-----:R-:W-:-:S03]  /*0390*/  IMAD.WIDE R6, R3, 0x4, R6 ;  /* 0x0000000403067825 */ /* 0x001fc600078e0206 */
[----:B------:R-:W-:Y:S01]  /*03a0*/  ISETP.GT.U32.AND P2, PT, R10, 0x68d8c, PT ;  /* 0x00068d8c0a00780c */ /* 0x000fe20003f44070 */
[----:B--2---:R-:W-:-:S04]  /*03b0*/  FFMA R9, R9, UR6, R0 ;  /* 0x0000000609097c23 */ /* 0x004fc80008000000 */
[----:B---3--:R-:W-:Y:S01]  /*03c0*/  @!P3 FFMA R9, R8, R11, R9 ;  /* 0x0000000b0809b223 */ /* 0x008fe20000000009 */
[----:B------:R-:W-:Y:S07]  /*03d0*/  @P1 BRA `(.L_x_10) ;  /* 0x0000000000241947 */ /* 0x000fee0003800000 */
[----:B------:R-:W2:Y:S01]  /*03e0*/  @P0 LDG.E R0, desc[UR4][R4.64+0x9c3c] ;  /* 0x009c3c0404000981 */ /* 0x000ea2000c1e1900 */
[----:B------:R-:W2:Y:S01]  /*03f0*/  @P0 LDC R11, c[0x3][0x18] ;  /* 0x00c00600ff0b0b82 */ /* 0x000ea20000000800 */
[----:B------:R-:W0:Y:S02]  /*0400*/  LDCU UR6, c[0x3][0x1c] ;  /* 0x00c00380ff0677ac */ /* 0x000e240008000800 */
[----:B------:R-:W0:Y:S04]  /*0410*/  LDG.E R8, desc[UR4][R4.64+0x9c40] ;  /* 0x009c400404087981 */ /* 0x000e28000c1e1900 */
[----:B------:R-:W3:Y:S01]  /*0420*/  @!P3 LDG.E R10, desc[UR4][R4.64+0x9c44] ;  /* 0x009c4404040ab981 */ /* 0x000ee2000c1e1900 */
[----:B------:R-:W3:Y:S01]  /*0430*/  @!P3 LDC R12, c[0x3][0x20] ;  /* 0x00c00800ff0cbb82 */ /* 0x000ee20000000800 */
[----:B--2---:R-:W-:-:S04]  /*0440*/  @P0 FFMA R9, R0, R11, R9 ;  /* 0x0000000b00090223 */ /* 0x004fc80000000009 */
[----:B0-----:R-:W-:-:S04]  /*0450*/  FFMA R9, R8, UR6, R9 ;  /* 0x0000000608097c23 */ /* 0x001fc80008000009 */
[----:B---3--:R-:W-:-:S07]  /*0460*/  @!P3 FFMA R9, R10, R12, R9 ;  /* 0x0000000c0a09b223 */ /* 0x008fce0000000009 */
.L_x_10:
[----:B------:R-:W-:Y:S05]  /*0470*/  BSYNC.RECONVERGENT B1 ;  /* 0x0000000000017941 */ /* 0x000fea0003800200 */
.L_x_9:
[----:B------:R0:W-:Y:S01]  /*0480*/  STG.E desc[UR4][R6.64], R9 ;  /* 0x0000000906007986 */ /* 0x0001e2000c101904 */
[----:B------:R-:W-:Y:S05]  /*0490*/  @P2 EXIT ;  /* 0x000000000000294d */ /* 0x000fea0003800000 */
[----:B------:R-:W1:Y:S01]  /*04a0*/  LDC.64 R4, c[0x0][0x390] ;  /* 0x0000e400ff047b82 */ /* 0x000e620000000a00 */
[----:B------:R-:W-:-:S05]  /*04b0*/  MOV R2, RZ ;  /* 0x000000ff00027202 */ /* 0x000fca0000000f00 */
[----:B------:R-:W-:-:S05]  /*04c0*/  IMAD.HI R2, R3, -0x2e4e46e7, R2 ;  /* 0xd1b1b91903027827 */ /* 0x000fca00078e0202 */
[----:B------:R-:W-:-:S04]  /*04d0*/  SHF.R.U32.HI R3, RZ, 0x1f, R2 ;  /* 0x0000001fff037819 */ /* 0x000fc80000011602 */
[----:B------:R-:W-:-:S05]  /*04e0*/  LEA.HI.SX32 R3, R2, R3, 0x13 ;  /* 0x0000000302037211 */ /* 0x000fca00078f9aff */
[----:B-1----:R-:W-:-:S05]  /*04f0*/  IMAD.WIDE R2, R3, 0x4, R4 ;  /* 0x0000000403027825 */ /* 0x002fca00078e0204 */
[----:B------:R-:W-:Y:S01]  /*0500*/  STG.E desc[UR4][R2.64], R9 ;  /* 0x0000000902007986 */ /* 0x000fe2000c101904 */
[----:B------:R-:W-:Y:S05]  /*0510*/  EXIT ;  /* 0x000000000000794d */ /* 0x000fea0003800000 */
.L_x_11:
        /* <DEDUP_REMOVED lines=14> */
.L_x_13:


//--------------------- .nv.shared._Z21getMaxDiagonalElementPfS_Pii --------------------------
	.section	.nv.shared._Z21getMaxDiagonalElementPfS_Pii,"aw",@nobits
	.sectionflags	@""
	.align	4
.nv.shared._Z21getMaxDiagonalElementPfS_Pii:
	.zero		9216


//--------------------- .nv.shared.reserved.0     --------------------------
	.section	.nv.shared.reserved.0,"aw",@nobits
	.weak		__nv_reservedSMEM_offset_0_alias
	.size		__nv_reservedSMEM_offset_0_alias, 0, 64
	.other		__nv_reservedSMEM_offset_0_alias,@"STO_CUDA_RESERVED_SHARED STV_DEFAULT"
__nv_reservedSMEM_offset_0_alias:
	.zero		0
	.zero		64


//--------------------- .nv.constant0._Z21getMaxDiagonalElementPfS_Pii --------------------------
	.section	.nv.constant0._Z21getMaxDiagonalElementPfS_Pii,"a",@progbits
	.sectionflags	@""
	.align	4
.nv.constant0._Z21getMaxDiagonalElementPfS_Pii:
	.zero		924


//--------------------- .nv.constant0._Z11convolutionPfS_S_ --------------------------
	.section	.nv.constant0._Z11convolutionPfS_S_,"a",@progbits
	.sectionflags	@""
	.align	4
.nv.constant0._Z11convolutionPfS_S_:
	.zero		920


//--------------------- SYMBOLS --------------------------

	.type		.nv.reservedSmem.offset0,@object
	.size		.nv.reservedSmem.offset0,0x4
	.type		.nv.reservedSmem.cap,@object
	.size		.nv.reservedSmem.cap,0x4
